	.headerflags	@"EF_CUDA_TEXMODE_UNIFIED EF_CUDA_64BIT_ADDRESS EF_CUDA_ACCELERATORS EF_CUDA_SM90 EF_CUDA_VIRTUAL_SM(EF_CUDA_SM90)"
	.elftype	@"ET_EXEC"


//--------------------- .nv.info                  --------------------------
	.section	.nv.info,"",@"SHT_CUDA_INFO"
	.align	4


	//----- nvinfo : EIATTR_REGCOUNT
	.align		4
        /*0000*/ 	.byte	0x04, 0x2f
        /*0002*/ 	.short	(.L_2 - .L_1)
	.align		4
.L_1:
        /*0004*/ 	.word	index@(triton_poi_fused_convolution_gelu_6)
        /*0008*/ 	.word	0x00000014


	//----- nvinfo : EIATTR_MIN_STACK_SIZE
	.align		4
.L_2:
        /*000c*/ 	.byte	0x04, 0x12
        /*000e*/ 	.short	(.L_4 - .L_3)
	.align		4
.L_3:
        /*0010*/ 	.word	index@(triton_poi_fused_convolution_gelu_6)
        /*0014*/ 	.word	0x00000000


	//----- nvinfo : EIATTR_FRAME_SIZE
	.align		4
.L_4:
        /*0018*/ 	.byte	0x04, 0x11
        /*001a*/ 	.short	(.L_6 - .L_5)
	.align		4
.L_5:
        /*001c*/ 	.word	index@(triton_poi_fused_convolution_gelu_6)
        /*0020*/ 	.word	0x00000000


	//----- nvinfo : EIATTR_MIN_STACK_SIZE
	.align		4
.L_6:
        /*0024*/ 	.byte	0x04, 0x12
        /*0026*/ 	.short	(.L_8 - .L_7)
	.align		4
.L_7:
        /*0028*/ 	.word	index@(triton_poi_fused_convolution_gelu_6)
        /*002c*/ 	.word	0x00000000
.L_8:


//--------------------- .nv.info.triton_poi_fused_convolution_gelu_6 --------------------------
	.section	.nv.info.triton_poi_fused_convolution_gelu_6,"",@"SHT_CUDA_INFO"
	.sectionflags	@""
	.align	4


	//----- nvinfo : EIATTR_CUDA_API_VERSION
	.align		4
        /*0000*/ 	.byte	0x04, 0x37
        /*0002*/ 	.short	(.L_10 - .L_9)
.L_9:
        /*0004*/ 	.word	0x0000007c


	//----- nvinfo : EIATTR_KPARAM_INFO
	.align		4
.L_10:
        /*0008*/ 	.byte	0x04, 0x17
        /*000a*/ 	.short	(.L_12 - .L_11)
.L_11:
        /*000c*/ 	.word	0x00000000
        /*0010*/ 	.short	0x0003
        /*0012*/ 	.short	0x0018
        /*0014*/ 	.byte	0x00, 0xf0, 0x11, 0x00


	//----- nvinfo : EIATTR_KPARAM_INFO
	.align		4
.L_12:
        /*0018*/ 	.byte	0x04, 0x17
        /*001a*/ 	.short	(.L_14 - .L_13)
.L_13:
        /*001c*/ 	.word	0x00000000
        /*0020*/ 	.short	0x0002
        /*0022*/ 	.short	0x0010
        /*0024*/ 	.byte	0x00, 0xf4, 0x21, 0x00


	//----- nvinfo : EIATTR_KPARAM_INFO
	.align		4
.L_14:
        /*0028*/ 	.byte	0x04, 0x17
        /*002a*/ 	.short	(.L_16 - .L_15)
.L_15:
        /*002c*/ 	.word	0x00000000
        /*0030*/ 	.short	0x0001
        /*0032*/ 	.short	0x0008
        /*0034*/ 	.byte	0x00, 0xf4, 0x21, 0x00


	//----- nvinfo : EIATTR_KPARAM_INFO
	.align		4
.L_16:
        /*0038*/ 	.byte	0x04, 0x17
        /*003a*/ 	.short	(.L_18 - .L_17)
.L_17:
        /*003c*/ 	.word	0x00000000
        /*0040*/ 	.short	0x0000
        /*0042*/ 	.short	0x0000
        /*0044*/ 	.byte	0x00, 0xf4, 0x21, 0x00


	//----- nvinfo : EIATTR_SPARSE_MMA_MASK
	.align		4
.L_18:
        /*0048*/ 	.byte	0x03, 0x50
        /*004a*/ 	.short	0x0000


	//----- nvinfo : EIATTR_MAXREG_COUNT
	.align		4
        /*004c*/ 	.byte	0x03, 0x1b
        /*004e*/ 	.short	0x00ff


	//----- nvinfo : EIATTR_EXIT_INSTR_OFFSETS
	.align		4
        /*0050*/ 	.byte	0x04, 0x1c
        /*0052*/ 	.short	(.L_20 - .L_19)


	//   ....[0]....
.L_19:
        /*0054*/ 	.word	0x000005f0


	//   ....[1]....
        /*0058*/ 	.word	0x00000610


	//----- nvinfo : EIATTR_REQNTID
	.align		4
.L_20:
        /*005c*/ 	.byte	0x04, 0x10
        /*005e*/ 	.short	(.L_22 - .L_21)
.L_21:
        /*0060*/ 	.word	0x00000080
        /*0064*/ 	.word	0x00000001
        /*0068*/ 	.word	0x00000001


	//----- nvinfo : EIATTR_CBANK_PARAM_SIZE
	.align		4
.L_22:
        /*006c*/ 	.byte	0x03, 0x19
        /*006e*/ 	.short	0x001c


	//----- nvinfo : EIATTR_PARAM_CBANK
	.align		4
        /*0070*/ 	.byte	0x04, 0x0a
        /*0072*/ 	.short	(.L_24 - .L_23)
	.align		4
.L_23:
        /*0074*/ 	.word	index@(.nv.constant0.triton_poi_fused_convolution_gelu_6)
        /*0078*/ 	.short	0x0210
        /*007a*/ 	.short	0x001c


	//----- nvinfo : EIATTR_SW_WAR
	.align		4
.L_24:
        /*007c*/ 	.byte	0x04, 0x36
        /*007e*/ 	.short	(.L_26 - .L_25)
.L_25:
        /*0080*/ 	.word	0x00000008
.L_26:


//--------------------- .nv.callgraph             --------------------------
	.section	.nv.callgraph,"",@"SHT_CUDA_CALLGRAPH"
	.align	4
	.sectionentsize	8
	.align		4
        /*0000*/ 	.word	0x00000000
	.align		4
        /*0004*/ 	.word	0xffffffff
	.align		4
        /*0008*/ 	.word	0x00000000
	.align		4
        /*000c*/ 	.word	0xfffffffe
	.align		4
        /*0010*/ 	.word	0x00000000
	.align		4
        /*0014*/ 	.word	0xfffffffd
	.align		4
        /*0018*/ 	.word	0x00000000
	.align		4
        /*001c*/ 	.word	0xfffffffc


//--------------------- .nv.constant4             --------------------------
	.section	.nv.constant4,"a",@progbits
	.align	8
	.align		8
.nv.constant4:
        /*0000*/ 	.dword	_$_str


//--------------------- .text.triton_poi_fused_convolution_gelu_6 --------------------------
	.section	.text.triton_poi_fused_convolution_gelu_6,"ax",@progbits
	.align	128
        .global         triton_poi_fused_convolution_gelu_6
        .type           triton_poi_fused_convolution_gelu_6,@function
        .size           triton_poi_fused_convolution_gelu_6,(.L_x_1 - triton_poi_fused_convolution_gelu_6)
        .other          triton_poi_fused_convolution_gelu_6,@"STO_CUDA_ENTRY STV_DEFAULT"
triton_poi_fused_convolution_gelu_6:
.text.triton_poi_fused_convolution_gelu_6:
[----:B------:R-:W0:Y:S02]  /*0000*/  LDC R1, c[0x0][0x28] ;  /* 0x00000a00ff017b82 */ /* 0x000e240000000800 */
[----:B------:R-:W1:Y:S01]  /*0010*/  S2R R0, SR_TID.X ;  /* 0x0000000000007919 */ /* 0x000e620000002100 */
[----:B------:R-:W2:Y:S01]  /*0020*/  LDC.64 R10, c[0x0][0x218] ;  /* 0x00008600ff0a7b82 */ /* 0x000ea20000000a00 */
[----:B------:R-:W-:Y:S01]  /*0030*/  CS2R R6, SRZ ;  /* 0x0000000000067805 */ /* 0x000fe2000001ff00 */
[----:B------:R-:W-:Y:S01]  /*0040*/  ULDC.64 UR4, c[0x0][0x208] ;  /* 0x0000820000047ab9 */ /* 0x000fe20000000a00 */
[----:B------:R-:W3:Y:S01]  /*0050*/  S2R R5, SR_CTAID.X ;  /* 0x0000000000057919 */ /* 0x000ee20000002500 */
[----:B------:R-:W-:Y:S01]  /*0060*/  MOV R13, 0xb9f560b9 ;  /* 0xb9f560b9000d7802 */ /* 0x000fe20000000f00 */
[----:B------:R-:W-:Y:S02]  /*0070*/  HFMA2.MMA R15, -RZ, RZ, 0.958984375, -6.1690807342529296875e-05 ;  /* 0x3bac840bff0f7435 */ /* 0x000fe400000001ff */
[----:B------:R-:W-:Y:S01]  /*0080*/  HFMA2.MMA R12, -RZ, RZ, 0.470947265625, -12.46875 ;  /* 0x3789ca3cff0c7435 */ /* 0x000fe200000001ff */
[----:B------:R-:W-:Y:S01]  /*0090*/  MOV R14, 0xb9f560b9 ;  /* 0xb9f560b9000e7802 */ /* 0x000fe20000000f00 */
[----:B------:R-:W-:Y:S01]  /*00a0*/  IMAD.MOV.U32 R16, RZ, RZ, 0x3bac840b ;  /* 0x3bac840bff107424 */ /* 0x000fe200078e00ff */
[----:B------:R-:W-:Y:S01]  /*00b0*/  ULDC.64 UR6, c[0x0][0x220] ;  /* 0x0000880000067ab9 */ /* 0x000fe20000000a00 */
[----:B-1----:R-:W-:-:S02]  /*00c0*/  SHF.L.U32 R0, R0, 0x1, RZ ;  /* 0x0000000100007819 */ /* 0x002fc400000006ff */
[----:B---3--:R-:W-:Y:S02]  /*00d0*/  SHF.R.S32.HI R3, RZ, 0x17, R5 ;  /* 0x00000017ff037819 */ /* 0x008fe40000011405 */
[----:B------:R-:W-:Y:S02]  /*00e0*/  LOP3.LUT R0, R0, 0xfe, RZ, 0xc0, !PT ;  /* 0x000000fe00007812 */ /* 0x000fe400078ec0ff */
[----:B------:R-:W-:Y:S02]  /*00f0*/  SGXT R3, R3, 0x1 ;  /* 0x000000010303781a */ /* 0x000fe40000000200 */
[----:B------:R-:W-:-:S04]  /*0100*/  LEA R0, R5, R0, 0x8 ;  /* 0x0000000005007211 */ /* 0x000fc800078e40ff */
[----:B------:R-:W-:Y:S02]  /*0110*/  LEA.HI R4, R3, R0, RZ, 0x4 ;  /* 0x0000000003047211 */ /* 0x000fe400078f20ff */
[----:B------:R-:W1:Y:S01]  /*0120*/  LDC.64 R2, c[0x0][0x210] ;  /* 0x00008400ff027b82 */ /* 0x000e620000000a00 */
[----:B------:R-:W-:Y:S02]  /*0130*/  ISETP.GE.AND P0, PT, R0, 0x400, PT ;  /* 0x000004000000780c */ /* 0x000fe40003f06270 */
[----:B------:R-:W-:-:S04]  /*0140*/  SHF.R.S32.HI R4, RZ, 0x4, R4 ;  /* 0x00000004ff047819 */ /* 0x000fc80000011404 */
[----:B------:R-:W-:-:S04]  /*0150*/  LEA.HI R5, R4, R4, RZ, 0x4 ;  /* 0x0000000404057211 */ /* 0x000fc800078f20ff */
[----:B------:R-:W-:-:S05]  /*0160*/  LOP3.LUT R5, R5, 0xfffffff0, RZ, 0xc0, !PT ;  /* 0xfffffff005057812 */ /* 0x000fca00078ec0ff */
[----:B------:R-:W-:-:S04]  /*0170*/  IMAD.IADD R5, R4, 0x1, -R5 ;  /* 0x0000000104057824 */ /* 0x000fc800078e0a05 */
[----:B--2---:R-:W-:Y:S01]  /*0180*/  IMAD.WIDE R10, R5, 0x4, R10 ;  /* 0x00000004050a7825 */ /* 0x004fe200078e020a */
[----:B------:R-:W-:-:S03]  /*0190*/  CS2R R4, SRZ ;  /* 0x0000000000047805 */ /* 0x000fc6000001ff00 */
[----:B-1----:R-:W-:Y:S01]  /*01a0*/  IMAD.WIDE R2, R0, 0x4, R2 ;  /* 0x0000000400027825 */ /* 0x002fe200078e0202 */
[----:B------:R-:W2:Y:S04]  /*01b0*/  @!P0 LDG.E.EL R7, desc[UR4][R10.64] ;  /* 0x000000040a078981 */ /* 0x000ea8000c2e1900 */
[----:B------:R-:W2:Y:S04]  /*01c0*/  @!P0 LDG.E.64 R4, desc[UR4][R2.64] ;  /* 0x0000000402048981 */ /* 0x000ea8000c1e1b00 */
[----:B------:R1:W3:Y:S02]  /*01d0*/  @!P0 LDG.E.EL R6, desc[UR4][R10.64] ;  /* 0x000000040a068981 */ /* 0x0002e4000c2e1900 */
[----:B-1----:R-:W-:Y:S01]  /*01e0*/  HFMA2.MMA R11, -RZ, RZ, 0.470947265625, -12.46875 ;  /* 0x3789ca3cff0b7435 */ /* 0x002fe200000001ff */
[----:B--2---:R-:W-:-:S04]  /*01f0*/  FADD R4, R7, R4 ;  /* 0x0000000407047221 */ /* 0x004fc80000000000 */
[----:B------:R-:W-:Y:S01]  /*0200*/  FMUL R7, R4, 0.70710676908493041992 ;  /* 0x3f3504f304077820 */ /* 0x000fe20000400000 */
[----:B---3--:R-:W-:-:S03]  /*0210*/  FADD R5, R6, R5 ;  /* 0x0000000506057221 */ /* 0x008fc60000000000 */
[----:B------:R-:W-:Y:S01]  /*0220*/  FADD.FTZ R8, |R7|, -RZ ;  /* 0x800000ff07087221 */ /* 0x000fe20000010200 */
[----:B------:R-:W-:-:S04]  /*0230*/  FMUL R6, R5, 0.70710676908493041992 ;  /* 0x3f3504f305067820 */ /* 0x000fc80000400000 */
[----:B------:R-:W-:Y:S01]  /*0240*/  FSETP.GE.AND P1, PT, R8, 1.0029599666595458984, PT ;  /* 0x3f8060fe0800780b */ /* 0x000fe20003f26000 */
[----:B------:R-:W-:-:S05]  /*0250*/  FADD.FTZ R9, |R6|, -RZ ;  /* 0x800000ff06097221 */ /* 0x000fca0000010200 */
[----:B------:R-:W-:-:S07]  /*0260*/  FSETP.GE.AND P2, PT, R9, 1.0029599666595458984, PT ;  /* 0x3f8060fe0900780b */ /* 0x000fce0003f46000 */
[----:B------:R-:W-:Y:S01]  /*0270*/  @!P1 MOV R11, 0x38b1e96a ;  /* 0x38b1e96a000b9802 */ /* 0x000fe20000000f00 */
[----:B------:R-:W-:Y:S02]  /*0280*/  @!P1 IMAD.MOV.U32 R13, RZ, RZ, -0x45a8b2e0 ;  /* 0xba574d20ff0d9424 */ /* 0x000fe400078e00ff */
[----:B------:R-:W-:Y:S01]  /*0290*/  @!P1 FMUL R8, R7, R7 ;  /* 0x0000000707089220 */ /* 0x000fe20000400000 */
[----:B------:R-:W-:-:S03]  /*02a0*/  @!P1 MOV R15, 0x3baad5ea ;  /* 0x3baad5ea000f9802 */ /* 0x000fc60000000f00 */
[----:B------:R-:W-:Y:S01]  /*02b0*/  FFMA.FTZ R10, R8, R11, R13 ;  /* 0x0000000b080a7223 */ /* 0x000fe2000001000d */
[----:B------:R-:W-:Y:S01]  /*02c0*/  HFMA2.MMA R11, -RZ, RZ, -1.26171875, -2.110004425048828125e-05 ;  /* 0xbd0c8162ff0b7435 */ /* 0x000fe200000001ff */
[----:B------:R-:W-:Y:S01]  /*02d0*/  @!P2 MOV R14, 0xba574d20 ;  /* 0xba574d20000ea802 */ /* 0x000fe20000000f00 */
[----:B------:R-:W-:Y:S02]  /*02e0*/  @!P2 IMAD.MOV.U32 R12, RZ, RZ, 0x38b1e96a ;  /* 0x38b1e96aff0ca424 */ /* 0x000fe400078e00ff */
[----:B------:R-:W-:Y:S01]  /*02f0*/  @!P2 FMUL R9, R6, R6 ;  /* 0x000000060609a220 */ /* 0x000fe20000400000 */
[----:B------:R-:W-:Y:S01]  /*0300*/  FFMA.FTZ R10, R10, R8, R15 ;  /* 0x000000080a0a7223 */ /* 0x000fe2000001000f */
[----:B------:R-:W-:Y:S02]  /*0310*/  @!P1 MOV R11, 0xbcdc1be7 ;  /* 0xbcdc1be7000b9802 */ /* 0x000fe40000000f00 */
[----:B------:R-:W-:Y:S01]  /*0320*/  FFMA.FTZ R17, R9, R12, R14 ;  /* 0x0000000c09117223 */ /* 0x000fe2000001000e */
[----:B------:R-:W-:Y:S01]  /*0330*/  @!P2 MOV R16, 0x3baad5ea ;  /* 0x3baad5ea0010a802 */ /* 0x000fe20000000f00 */
[----:B------:R-:W-:Y:S01]  /*0340*/  IMAD.MOV.U32 R12, RZ, RZ, -0x42f37e9e ;  /* 0xbd0c8162ff0c7424 */ /* 0x000fe200078e00ff */
[----:B------:R-:W-:Y:S01]  /*0350*/  @!P2 MOV R12, 0xbcdc1be7 ;  /* 0xbcdc1be7000ca802 */ /* 0x000fe20000000f00 */
[----:B------:R-:W-:Y:S01]  /*0360*/  FFMA.FTZ R10, R10, R8, R11 ;  /* 0x000000080a0a7223 */ /* 0x000fe2000001000b */
[----:B------:R-:W-:Y:S01]  /*0370*/  HFMA2.MMA R11, -RZ, RZ, 1.52734375, -41152 ;  /* 0x3e1cf906ff0b7435 */ /* 0x000fe200000001ff */
[-C--:B------:R-:W-:Y:S01]  /*0380*/  FFMA.FTZ R17, R17, R9.reuse, R16 ;  /* 0x0000000911117223 */ /* 0x080fe20000010010 */
[----:B------:R-:W-:Y:S01]  /*0390*/  IMAD.MOV.U32 R14, RZ, RZ, 0x3e1cf906 ;  /* 0x3e1cf906ff0e7424 */ /* 0x000fe200078e00ff */
[----:B------:R-:W-:Y:S01]  /*03a0*/  @!P2 MOV R14, 0x3de718af ;  /* 0x3de718af000ea802 */ /* 0x000fe20000000f00 */
[----:B------:R-:W-:Y:S01]  /*03b0*/  HFMA2.MMA R13, -RZ, RZ, 1.853515625, -0.00091457366943359375 ;  /* 0x3f6a937eff0d7435 */ /* 0x000fe200000001ff */
[----:B------:R-:W-:Y:S01]  /*03c0*/  FFMA.FTZ R17, R17, R9, R12 ;  /* 0x0000000911117223 */ /* 0x000fe2000001000c */
[----:B------:R-:W-:Y:S01]  /*03d0*/  @!P1 MOV R11, 0x3de718af ;  /* 0x3de718af000b9802 */ /* 0x000fe20000000f00 */
[----:B------:R-:W-:Y:S01]  /*03e0*/  IMAD.MOV.U32 R16, RZ, RZ, 0x3f6a937e ;  /* 0x3f6a937eff107424 */ /* 0x000fe200078e00ff */
[----:B------:R-:W-:Y:S01]  /*03f0*/  HFMA2.MMA R15, -RZ, RZ, 1.78125, -136.25 ;  /* 0x3f20d842ff0f7435 */ /* 0x000fe200000001ff */
[----:B------:R-:W-:-:S02]  /*0400*/  @!P2 IMAD.MOV.U32 R16, RZ, RZ, -0x413f6c54 ;  /* 0xbec093acff10a424 */ /* 0x000fc400078e00ff */
[-C--:B------:R-:W-:Y:S01]  /*0410*/  FFMA.FTZ R17, R17, R9.reuse, R14 ;  /* 0x0000000911117223 */ /* 0x080fe2000001000e */
[----:B------:R-:W-:Y:S01]  /*0420*/  @!P1 MOV R13, 0xbec093ac ;  /* 0xbec093ac000d9802 */ /* 0x000fe20000000f00 */
[-C--:B------:R-:W-:Y:S01]  /*0430*/  FFMA.FTZ R10, R10, R8.reuse, R11 ;  /* 0x000000080a0a7223 */ /* 0x080fe2000001000b */
[----:B------:R-:W-:Y:S01]  /*0440*/  MOV R12, 0x3f20d842 ;  /* 0x3f20d842000c7802 */ /* 0x000fe20000000f00 */
[-C--:B------:R-:W-:Y:S01]  /*0450*/  FFMA.FTZ R17, R17, R9.reuse, R16 ;  /* 0x0000000911117223 */ /* 0x080fe20000010010 */
[----:B------:R-:W-:Y:S01]  /*0460*/  @!P2 IMAD.MOV.U32 R12, RZ, RZ, 0x3e0375d3 ;  /* 0x3e0375d3ff0ca424 */ /* 0x000fe200078e00ff */
[----:B------:R-:W-:Y:S01]  /*0470*/  @!P1 MOV R15, 0x3e0375d3 ;  /* 0x3e0375d3000f9802 */ /* 0x000fe20000000f00 */
[----:B------:R-:W-:Y:S01]  /*0480*/  FFMA.FTZ R10, R10, R8, R13 ;  /* 0x000000080a0a7223 */ /* 0x000fe2000001000d */
[----:B------:R-:W-:Y:S01]  /*0490*/  FSEL R11, -R9, R6, P2 ;  /* 0x00000006090b7208 */ /* 0x000fe20001000100 */
[----:B------:R-:W-:Y:S01]  /*04a0*/  FFMA.FTZ R12, R17, R9, R12 ;  /* 0x00000009110c7223 */ /* 0x000fe2000001000c */
[----:B------:R-:W-:Y:S01]  /*04b0*/  FSEL R9, -R8, R7, P1 ;  /* 0x0000000708097208 */ /* 0x000fe20000800100 */
[----:B------:R-:W-:-:S02]  /*04c0*/  FFMA.FTZ R10, R10, R8, R15 ;  /* 0x000000080a0a7223 */ /* 0x000fc4000001000f */
[----:B------:R-:W-:Y:S02]  /*04d0*/  FFMA.FTZ R11, R12, R11, R11 ;  /* 0x0000000b0c0b7223 */ /* 0x000fe4000001000b */
[----:B------:R-:W-:Y:S02]  /*04e0*/  FFMA.FTZ R9, R10, R9, R9 ;  /* 0x000000090a097223 */ /* 0x000fe40000010009 */
[----:B------:R-:W1:Y:S08]  /*04f0*/  @P2 MUFU.EX2 R12, R11 ;  /* 0x0000000b000c2308 */ /* 0x000e700000000800 */
[----:B------:R-:W2:Y:S01]  /*0500*/  @P1 MUFU.EX2 R8, R9 ;  /* 0x0000000900081308 */ /* 0x000ea20000000800 */
[----:B-1----:R-:W-:Y:S01]  /*0510*/  @P2 FADD R13, -R12, 1 ;  /* 0x3f8000000c0d2421 */ /* 0x002fe20000000100 */
[----:B--2---:R-:W-:-:S04]  /*0520*/  @P1 FADD R8, -R8, 1 ;  /* 0x3f80000008081421 */ /* 0x004fc80000000100 */
[----:B------:R-:W-:Y:S02]  /*0530*/  @P2 LOP3.LUT R11, R13, 0x80000000, R6, 0xf8, !PT ;  /* 0x800000000d0b2812 */ /* 0x000fe400078ef806 */
[----:B------:R-:W-:Y:S02]  /*0540*/  @P1 LOP3.LUT R9, R8, 0x80000000, R7, 0xf8, !PT ;  /* 0x8000000008091812 */ /* 0x000fe400078ef807 */
[----:B------:R-:W-:Y:S02]  /*0550*/  SHF.R.S32.HI R7, RZ, 0x1f, R0 ;  /* 0x0000001fff077819 */ /* 0x000fe40000011400 */
[----:B------:R-:W-:Y:S01]  /*0560*/  LEA R6, P1, R0, UR6, 0x2 ;  /* 0x0000000600067c11 */ /* 0x000fe2000f8210ff */
[----:B------:R-:W-:Y:S01]  /*0570*/  FMUL R8, R5, 0.5 ;  /* 0x3f00000005087820 */ /* 0x000fe20000400000 */
[----:B------:R-:W-:Y:S01]  /*0580*/  FMUL R10, R4, 0.5 ;  /* 0x3f000000040a7820 */ /* 0x000fe20000400000 */
[----:B------:R-:W-:Y:S01]  /*0590*/  FADD R11, R11, 1 ;  /* 0x3f8000000b0b7421 */ /* 0x000fe20000000000 */
[----:B------:R-:W-:Y:S01]  /*05a0*/  FADD R9, R9, 1 ;  /* 0x3f80000009097421 */ /* 0x000fe20000000000 */
[----:B------:R-:W-:Y:S01]  /*05b0*/  LEA.HI.X R7, R0, UR7, R7, 0x2, P1 ;  /* 0x0000000700077c11 */ /* 0x000fe200088f1407 */
[----:B------:R1:W-:Y:S01]  /*05c0*/  @!P0 STG.E.64 desc[UR4][R2.64], R4 ;  /* 0x0000000402008986 */ /* 0x0003e2000c101b04 */
[----:B------:R-:W-:Y:S01]  /*05d0*/  FMUL R11, R8, R11 ;  /* 0x0000000b080b7220 */ /* 0x000fe20000400000 */
[----:B------:R-:W-:Y:S01]  /*05e0*/  FMUL R10, R10, R9 ;  /* 0x000000090a0a7220 */ /* 0x000fe20000400000 */
[----:B------:R-:W-:Y:S06]  /*05f0*/  @P0 EXIT ;  /* 0x000000000000094d */ /* 0x000fec0003800000 */
[----:B------:R-:W-:Y:S01]  /*0600*/  STG.E.64 desc[UR4][R6.64], R10 ;  /* 0x0000000a06007986 */ /* 0x000fe2000c101b04 */
[----:B------:R-:W-:Y:S05]  /*0610*/  EXIT ;  /* 0x000000000000794d */ /* 0x000fea0003800000 */
.L_x_0:
[----:B------:R-:W-:-:S00]  /*0620*/  BRA `(.L_x_0) ;  /* 0xfffffffc00fc7947 */ /* 0x000fc0000383ffff */
[----:B------:R-:W-:-:S00]  /*0630*/  NOP ;  /* 0x0000000000007918 */ /* 0x000fc00000000000 */
        /* <DEDUP_REMOVED lines=12> */
.L_x_1:


//--------------------- .nv.global.init           --------------------------
	.section	.nv.global.init,"aw",@progbits
.nv.global.init:
	.type		_$_str,@object
	.size		_$_str,(.L_0 - _$_str)
_$_str:
        /*0000*/ 	.byte	0x5f, 0x5f, 0x43, 0x55, 0x44, 0x41, 0x5f, 0x46, 0x54, 0x5a, 0x00
.L_0:


//--------------------- .nv.constant0.triton_poi_fused_convolution_gelu_6 --------------------------
	.section	.nv.constant0.triton_poi_fused_convolution_gelu_6,"a",@progbits
	.sectionflags	@""
	.align	4
.nv.constant0.triton_poi_fused_convolution_gelu_6:
	.zero		556
